//
// Generated by NVIDIA NVVM Compiler
//
// Compiler Build ID: CL-36424714
// Cuda compilation tools, release 13.0, V13.0.88
// Based on NVVM 20.0.0
//

.version 9.0
.target sm_100
.address_size 64

	// .globl	_Z5primePbi
.extern .func  (.param .b32 func_retval0) vprintf
(
	.param .b64 vprintf_param_0,
	.param .b64 vprintf_param_1
)
;
.extern .shared .align 16 .b8 s[];
.global .align 1 .b8 $str[13] = {37, 100, 32, 105, 115, 32, 112, 114, 105, 109, 101, 10};

.visible .entry _Z5primePbi(
	.param .u64 .ptr .align 1 _Z5primePbi_param_0,
	.param .u32 _Z5primePbi_param_1
)
{
	.reg .pred 	%p<6>;
	.reg .b16 	%rs<4>;
	.reg .b32 	%r<8>;
	.reg .b64 	%rd<7>;

	ld.param.u64 	%rd2, [_Z5primePbi_param_0];
	ld.param.u32 	%r4, [_Z5primePbi_param_1];
	cvta.to.global.u64 	%rd1, %rd2;
	mov.u32 	%r1, %tid.x;
	setp.gt.u32 	%p1, %r1, 1;
	@%p1 bra 	$L__BB0_2;
	cvt.u64.u32 	%rd5, %r1;
	add.s64 	%rd6, %rd1, %rd5;
	mov.b16 	%rs3, 0;
	st.global.u8 	[%rd6], %rs3;
	bra.uni 	$L__BB0_9;
$L__BB0_2:
	setp.eq.s32 	%p2, %r1, 2;
	@%p2 bra 	$L__BB0_5;
	setp.lt.s32 	%p3, %r4, 3;
	@%p3 bra 	$L__BB0_9;
	mov.b32 	%r7, 2;
	bra.uni 	$L__BB0_7;
$L__BB0_5:
	mov.b16 	%rs2, 1;
	st.global.u8 	[%rd1+2], %rs2;
	bra.uni 	$L__BB0_9;
$L__BB0_6:
	add.s32 	%r7, %r7, 1;
	setp.eq.s32 	%p5, %r7, %r4;
	@%p5 bra 	$L__BB0_9;
$L__BB0_7:
	rem.u32 	%r6, %r1, %r7;
	setp.ne.s32 	%p4, %r6, 0;
	@%p4 bra 	$L__BB0_6;
	cvt.u64.u32 	%rd3, %r1;
	add.s64 	%rd4, %rd1, %rd3;
	mov.b16 	%rs1, 0;
	st.global.u8 	[%rd4], %rs1;
$L__BB0_9:
	ret;

}
	// .globl	_Z10sum_primesPbPfi
.visible .entry _Z10sum_primesPbPfi(
	.param .u64 .ptr .align 1 _Z10sum_primesPbPfi_param_0,
	.param .u64 .ptr .align 1 _Z10sum_primesPbPfi_param_1,
	.param .u32 _Z10sum_primesPbPfi_param_2
)
{
	.local .align 8 .b8 	__local_depot1[8];
	.reg .b64 	%SP;
	.reg .b64 	%SPL;
	.reg .pred 	%p<4>;
	.reg .b16 	%rs<2>;
	.reg .b32 	%r<10>;
	.reg .b32 	%f<6>;
	.reg .b64 	%rd<11>;

	mov.u64 	%SPL, __local_depot1;
	cvta.local.u64 	%SP, %SPL;
	ld.param.u64 	%rd1, [_Z10sum_primesPbPfi_param_0];
	ld.param.u64 	%rd2, [_Z10sum_primesPbPfi_param_1];
	ld.param.u32 	%r3, [_Z10sum_primesPbPfi_param_2];
	mov.u32 	%r1, %tid.x;
	setp.ne.s32 	%p1, %r1, 0;
	shl.b32 	%r4, %r1, 2;
	mov.u32 	%r5, s;
	add.s32 	%r2, %r5, %r4;
	@%p1 bra 	$L__BB1_2;
	mov.b32 	%r8, 0;
	st.shared.u32 	[s], %r8;
	bra.uni 	$L__BB1_5;
$L__BB1_2:
	cvta.to.global.u64 	%rd3, %rd1;
	cvt.u64.u32 	%rd4, %r1;
	add.s64 	%rd5, %rd3, %rd4;
	ld.global.u8 	%rs1, [%rd5];
	setp.eq.s16 	%p2, %rs1, 0;
	@%p2 bra 	$L__BB1_4;
	add.u64 	%rd6, %SP, 0;
	add.u64 	%rd7, %SPL, 0;
	st.local.u32 	[%rd7], %r1;
	mov.u64 	%rd8, $str;
	cvta.global.u64 	%rd9, %rd8;
	{ // callseq 0, 0
	.param .b64 param0;
	st.param.b64 	[param0], %rd9;
	.param .b64 param1;
	st.param.b64 	[param1], %rd6;
	.param .b32 retval0;
	call.uni (retval0), 
	vprintf, 
	(
	param0, 
	param1
	);
	ld.param.b32 	%r6, [retval0];
	} // callseq 0
	ld.shared.f32 	%f1, [%r2+-4];
	cvt.rn.f32.u32 	%f2, %r1;
	add.f32 	%f3, %f1, %f2;
	st.shared.f32 	[%r2], %f3;
	bra.uni 	$L__BB1_5;
$L__BB1_4:
	ld.shared.f32 	%f4, [%r2+-4];
	st.shared.f32 	[%r2], %f4;
$L__BB1_5:
	bar.sync 	0;
	add.s32 	%r9, %r3, -1;
	setp.ne.s32 	%p3, %r1, %r9;
	@%p3 bra 	$L__BB1_7;
	ld.shared.f32 	%f5, [%r2];
	cvta.to.global.u64 	%rd10, %rd2;
	st.global.f32 	[%rd10], %f5;
$L__BB1_7:
	ret;

}


// ===== COMPILED SASS (sm_100) =====

	.target	sm_100

	.elftype	@"ET_EXEC"


//--------------------- .note.nv.tkinfo           --------------------------
	.section	.note.nv.tkinfo,"",@"SHT_NOTE"
	.sectionflags	@"SHF_NOTE_NV_TKINFO"
	.tkinfo
        /*0018*/ 	.word	0x00000002
        /*0030*/ 	.string	""
        /*0030*/ 	.string	"ptxas"
        /*0030*/ 	.string	"Cuda compilation tools, release 13.0, V13.0.88"
        /*0030*/ 	.string	"Build cuda_13.0.r13.0/compiler.36424714_0"
        /*0030*/ 	.string	"-arch sm_100 -m 64 "



//--------------------- .note.nv.cuinfo           --------------------------
	.section	.note.nv.cuinfo,"",@"SHT_NOTE"
	.sectionflags	@"SHF_NOTE_NV_CUINFO"
        /*0018*/ 	.short	0x0002
        /*001a*/ 	.short	0x0064
        /*001c*/ 	.short	0x0082
	.zero		2


//--------------------- .nv.info                  --------------------------
	.section	.nv.info,"",@"SHT_CUDA_INFO"
	.align	4


	//----- nvinfo : EIATTR_REGCOUNT
	.align		4
        /*0000*/ 	.byte	0x04, 0x2f
        /*0002*/ 	.short	(.L_2 - .L_1)
	.align		4
.L_1:
        /*0004*/ 	.word	index@(_Z5primePbi)
        /*0008*/ 	.word	0x0000000c


	//----- nvinfo : EIATTR_FRAME_SIZE
	.align		4
.L_2:
        /*000c*/ 	.byte	0x04, 0x11
        /*000e*/ 	.short	(.L_4 - .L_3)
	.align		4
.L_3:
        /*0010*/ 	.word	index@(_Z5primePbi)
        /*0014*/ 	.word	0x00000000


	//----- nvinfo : EIATTR_REGCOUNT
	.align		4
.L_4:
        /*0018*/ 	.byte	0x04, 0x2f
        /*001a*/ 	.short	(.L_6 - .L_5)
	.align		4
.L_5:
        /*001c*/ 	.word	index@(_Z10sum_primesPbPfi)
        /*0020*/ 	.word	0x00000018


	//----- nvinfo : EIATTR_FRAME_SIZE
	.align		4
.L_6:
        /*0024*/ 	.byte	0x04, 0x11
        /*0026*/ 	.short	(.L_8 - .L_7)
	.align		4
.L_7:
        /*0028*/ 	.word	index@(_Z10sum_primesPbPfi)
        /*002c*/ 	.word	0x00000008


	//----- nvinfo : EIATTR_MIN_STACK_SIZE
	.align		4
.L_8:
        /*0030*/ 	.byte	0x04, 0x12
        /*0032*/ 	.short	(.L_10 - .L_9)
	.align		4
.L_9:
        /*0034*/ 	.word	index@(_Z10sum_primesPbPfi)
        /*0038*/ 	.word	0x00000008


	//----- nvinfo : EIATTR_MIN_STACK_SIZE
	.align		4
.L_10:
        /*003c*/ 	.byte	0x04, 0x12
        /*003e*/ 	.short	(.L_12 - .L_11)
	.align		4
.L_11:
        /*0040*/ 	.word	index@(_Z5primePbi)
        /*0044*/ 	.word	0x00000000
.L_12:


//--------------------- .nv.compat                --------------------------
	.section	.nv.compat,"",@"SHT_CUDA_COMPAT_INFO"
	.align	4
        /*0000*/ 	.byte	0x02, 0x09, 0x00, 0x00, 0x02, 0x02, 0x01, 0x00, 0x02, 0x05, 0x05, 0x00, 0x03, 0x07, 0x01, 0x01
        /*0010*/ 	.byte	0x02, 0x03, 0x00, 0x00, 0x02, 0x06, 0x01, 0x00, 0x04, 0x0b, 0x08, 0x00, 0x09, 0x00, 0x00, 0x00
        /*0020*/ 	.byte	0x00, 0x00, 0x00, 0x00


//--------------------- .nv.info._Z10sum_primesPbPfi --------------------------
	.section	.nv.info._Z10sum_primesPbPfi,"",@"SHT_CUDA_INFO"
	.sectionflags	@""
	.align	4


	//----- nvinfo : EIATTR_CUDA_API_VERSION
	.align		4
        /*0000*/ 	.byte	0x04, 0x37
        /*0002*/ 	.short	(.L_14 - .L_13)
.L_13:
        /*0004*/ 	.word	0x00000082


	//----- nvinfo : EIATTR_KPARAM_INFO
	.align		4
.L_14:
        /*0008*/ 	.byte	0x04, 0x17
        /*000a*/ 	.short	(.L_16 - .L_15)
.L_15:
        /*000c*/ 	.word	0x00000000
        /*0010*/ 	.short	0x0002
        /*0012*/ 	.short	0x0010
        /*0014*/ 	.byte	0x00, 0xf0, 0x11, 0x00


	//----- nvinfo : EIATTR_KPARAM_INFO
	.align		4
.L_16:
        /*0018*/ 	.byte	0x04, 0x17
        /*001a*/ 	.short	(.L_18 - .L_17)
.L_17:
        /*001c*/ 	.word	0x00000000
        /*0020*/ 	.short	0x0001
        /*0022*/ 	.short	0x0008
        /*0024*/ 	.byte	0x00, 0xf5, 0x21, 0x00


	//----- nvinfo : EIATTR_KPARAM_INFO
	.align		4
.L_18:
        /*0028*/ 	.byte	0x04, 0x17
        /*002a*/ 	.short	(.L_20 - .L_19)
.L_19:
        /*002c*/ 	.word	0x00000000
        /*0030*/ 	.short	0x0000
        /*0032*/ 	.short	0x0000
        /*0034*/ 	.byte	0x00, 0xf5, 0x21, 0x00


	//----- nvinfo : EIATTR_SPARSE_MMA_MASK
	.align		4
.L_20:
        /*0038*/ 	.byte	0x03, 0x50
        /*003a*/ 	.short	0x0000


	//----- nvinfo : EIATTR_MAXREG_COUNT
	.align		4
        /*003c*/ 	.byte	0x03, 0x1b
        /*003e*/ 	.short	0x00ff


	//----- nvinfo : EIATTR_NUM_BARRIERS
	.align		4
        /*0040*/ 	.byte	0x02, 0x4c
        /*0042*/ 	.byte	0x01
	.zero		1


	//----- nvinfo : EIATTR_EXTERNS
	.align		4
        /*0044*/ 	.byte	0x04, 0x0f
        /*0046*/ 	.short	(.L_22 - .L_21)


	//   ....[0]....
	.align		4
.L_21:
        /*0048*/ 	.word	index@(vprintf)


	//----- nvinfo : EIATTR_MERCURY_ISA_VERSION
	.align		4
.L_22:
        /*004c*/ 	.byte	0x03, 0x5f
        /*004e*/ 	.short	0x0101


	//----- nvinfo : EIATTR_VRC_CTA_INIT_COUNT
	.align		4
        /*0050*/ 	.byte	0x02, 0x4a
	.zero		1
	.zero		1


	//----- nvinfo : EIATTR_SYSCALL_OFFSETS
	.align		4
        /*0054*/ 	.byte	0x04, 0x46
        /*0056*/ 	.short	(.L_24 - .L_23)


	//   ....[0]....
.L_23:
        /*0058*/ 	.word	0x000001c0


	//----- nvinfo : EIATTR_EXIT_INSTR_OFFSETS
	.align		4
.L_24:
        /*005c*/ 	.byte	0x04, 0x1c
        /*005e*/ 	.short	(.L_26 - .L_25)


	//   ....[0]....
.L_25:
        /*0060*/ 	.word	0x00000290


	//   ....[1]....
        /*0064*/ 	.word	0x000002d0


	//----- nvinfo : EIATTR_CRS_STACK_SIZE
	.align		4
.L_26:
        /*0068*/ 	.byte	0x04, 0x1e
        /*006a*/ 	.short	(.L_28 - .L_27)
.L_27:
        /*006c*/ 	.word	0x00000000


	//----- nvinfo : EIATTR_CBANK_PARAM_SIZE
	.align		4
.L_28:
        /*0070*/ 	.byte	0x03, 0x19
        /*0072*/ 	.short	0x0014


	//----- nvinfo : EIATTR_PARAM_CBANK
	.align		4
        /*0074*/ 	.byte	0x04, 0x0a
        /*0076*/ 	.short	(.L_30 - .L_29)
	.align		4
.L_29:
        /*0078*/ 	.word	index@(.nv.constant0._Z10sum_primesPbPfi)
        /*007c*/ 	.short	0x0380
        /*007e*/ 	.short	0x0014


	//----- nvinfo : EIATTR_SW_WAR
	.align		4
.L_30:
        /*0080*/ 	.byte	0x04, 0x36
        /*0082*/ 	.short	(.L_32 - .L_31)
.L_31:
        /*0084*/ 	.word	0x00000008
.L_32:


//--------------------- .nv.info._Z5primePbi      --------------------------
	.section	.nv.info._Z5primePbi,"",@"SHT_CUDA_INFO"
	.sectionflags	@""
	.align	4


	//----- nvinfo : EIATTR_CUDA_API_VERSION
	.align		4
        /*0000*/ 	.byte	0x04, 0x37
        /*0002*/ 	.short	(.L_34 - .L_33)
.L_33:
        /*0004*/ 	.word	0x00000082


	//----- nvinfo : EIATTR_KPARAM_INFO
	.align		4
.L_34:
        /*0008*/ 	.byte	0x04, 0x17
        /*000a*/ 	.short	(.L_36 - .L_35)
.L_35:
        /*000c*/ 	.word	0x00000000
        /*0010*/ 	.short	0x0001
        /*0012*/ 	.short	0x0008
        /*0014*/ 	.byte	0x00, 0xf0, 0x11, 0x00


	//----- nvinfo : EIATTR_KPARAM_INFO
	.align		4
.L_36:
        /*0018*/ 	.byte	0x04, 0x17
        /*001a*/ 	.short	(.L_38 - .L_37)
.L_37:
        /*001c*/ 	.word	0x00000000
        /*0020*/ 	.short	0x0000
        /*0022*/ 	.short	0x0000
        /*0024*/ 	.byte	0x00, 0xf5, 0x21, 0x00


	//----- nvinfo : EIATTR_SPARSE_MMA_MASK
	.align		4
.L_38:
        /*0028*/ 	.byte	0x03, 0x50
        /*002a*/ 	.short	0x0000


	//----- nvinfo : EIATTR_MAXREG_COUNT
	.align		4
        /*002c*/ 	.byte	0x03, 0x1b
        /*002e*/ 	.short	0x00ff


	//----- nvinfo : EIATTR_MERCURY_ISA_VERSION
	.align		4
        /*0030*/ 	.byte	0x03, 0x5f
        /*0032*/ 	.short	0x0101


	//----- nvinfo : EIATTR_VRC_CTA_INIT_COUNT
	.align		4
        /*0034*/ 	.byte	0x02, 0x4a
	.zero		1
	.zero		1


	//----- nvinfo : EIATTR_EXIT_INSTR_OFFSETS
	.align		4
        /*0038*/ 	.byte	0x04, 0x1c
        /*003a*/ 	.short	(.L_40 - .L_39)


	//   ....[0]....
.L_39:
        /*003c*/ 	.word	0x00000080


	//   ....[1]....
        /*0040*/ 	.word	0x000000d0


	//   ....[2]....
        /*0044*/ 	.word	0x00000220


	//   ....[3]....
        /*0048*/ 	.word	0x000003b0


	//   ....[4]....
        /*004c*/ 	.word	0x000003f0


	//----- nvinfo : EIATTR_CRS_STACK_SIZE
	.align		4
.L_40:
        /*0050*/ 	.byte	0x04, 0x1e
        /*0052*/ 	.short	(.L_42 - .L_41)
.L_41:
        /*0054*/ 	.word	0x00000000


	//----- nvinfo : EIATTR_CBANK_PARAM_SIZE
	.align		4
.L_42:
        /*0058*/ 	.byte	0x03, 0x19
        /*005a*/ 	.short	0x000c


	//----- nvinfo : EIATTR_PARAM_CBANK
	.align		4
        /*005c*/ 	.byte	0x04, 0x0a
        /*005e*/ 	.short	(.L_44 - .L_43)
	.align		4
.L_43:
        /*0060*/ 	.word	index@(.nv.constant0._Z5primePbi)
        /*0064*/ 	.short	0x0380
        /*0066*/ 	.short	0x000c


	//----- nvinfo : EIATTR_SW_WAR
	.align		4
.L_44:
        /*0068*/ 	.byte	0x04, 0x36
        /*006a*/ 	.short	(.L_46 - .L_45)
.L_45:
        /*006c*/ 	.word	0x00000008
.L_46:


//--------------------- .nv.callgraph             --------------------------
	.section	.nv.callgraph,"",@"SHT_CUDA_CALLGRAPH"
	.align	4
	.sectionentsize	8
	.align		4
        /*0000*/ 	.word	0x00000000
	.align		4
        /*0004*/ 	.word	0xffffffff
	.align		4
        /*0008*/ 	.word	index@(_Z10sum_primesPbPfi)
	.align		4
        /*000c*/ 	.word	index@(vprintf)
	.align		4
        /*0010*/ 	.word	0x00000000
	.align		4
        /*0014*/ 	.word	0xfffffffe
	.align		4
        /*0018*/ 	.word	0x00000000
	.align		4
        /*001c*/ 	.word	0xfffffffd
	.align		4
        /*0020*/ 	.word	0x00000000
	.align		4
        /*0024*/ 	.word	0xfffffffc


//--------------------- .nv.constant4             --------------------------
	.section	.nv.constant4,"a",@progbits
	.align	8
	.align		8
.nv.constant4:
        /*0000*/ 	.dword	vprintf
	.align		8
        /*0008*/ 	.dword	$str


//--------------------- .text._Z10sum_primesPbPfi --------------------------
	.section	.text._Z10sum_primesPbPfi,"ax",@progbits
	.align	128
        .global         _Z10sum_primesPbPfi
        .type           _Z10sum_primesPbPfi,@function
        .size           _Z10sum_primesPbPfi,(.L_x_9 - _Z10sum_primesPbPfi)
        .other          _Z10sum_primesPbPfi,@"STO_CUDA_ENTRY STV_DEFAULT"
_Z10sum_primesPbPfi:
.text._Z10sum_primesPbPfi:
[----:B------:R-:W0:Y:S08]  /*0000*/  LDC R1, c[0x0][0x37c] ;  /* 0x0000df00ff017b82 */ /* 0x000e300000000800 */
[----:B------:R-:W1:Y:S01]  /*0010*/  S2UR UR5, SR_CgaCtaId ;  /* 0x00000000000579c3 */ /* 0x000e620000008800 */
[----:B------:R-:W2:Y:S01]  /*0020*/  S2R R2, SR_TID.X ;  /* 0x0000000000027919 */ /* 0x000ea20000002100 */
[----:B------:R-:W-:Y:S01]  /*0030*/  UMOV UR4, 0x400 ;  /* 0x0000040000047882 */ /* 0x000fe20000000000 */
[----:B------:R-:W3:Y:S01]  /*0040*/  LDCU UR6, c[0x0][0x2fc] ;  /* 0x00005f80ff0677ac */ /* 0x000ee20008000800 */
[----:B0-----:R-:W-:Y:S01]  /*0050*/  VIADD R1, R1, 0xfffffff8 ;  /* 0xfffffff801017836 */ /* 0x001fe20000000000 */
[----:B------:R-:W0:Y:S01]  /*0060*/  LDCU.64 UR36, c[0x0][0x358] ;  /* 0x00006b00ff2477ac */ /* 0x000e220008000a00 */
[----:B-1----:R-:W-:Y:S01]  /*0070*/  ULEA UR4, UR5, UR4, 0x18 ;  /* 0x0000000405047291 */ /* 0x002fe2000f8ec0ff */
[----:B------:R-:W1:Y:S01]  /*0080*/  LDCU UR5, c[0x0][0x2f8] ;  /* 0x00005f00ff0577ac */ /* 0x000e620008000800 */
[----:B--2---:R-:W-:-:S04]  /*0090*/  ISETP.NE.AND P0, PT, R2, RZ, PT ;  /* 0x000000ff0200720c */ /* 0x004fc80003f05270 */
[----:B------:R-:W-:Y:S02]  /*00a0*/  LEA R16, R2, UR4, 0x2 ;  /* 0x0000000402107c11 */ /* 0x000fe4000f8e10ff */
[----:B-1----:R-:W-:-:S07]  /*00b0*/  IADD3 R6, P1, PT, R1, UR5, RZ ;  /* 0x0000000501067c10 */ /* 0x002fce000ff3e0ff */
[----:B------:R-:W-:Y:S01]  /*00c0*/  @!P0 STS [UR4], RZ ;  /* 0x000000ffff008988 */ /* 0x000fe20008000804 */
[----:B---3--:R-:W-:Y:S01]  /*00d0*/  IMAD.X R7, RZ, RZ, UR6, P1 ;  /* 0x00000006ff077e24 */ /* 0x008fe200088e06ff */
[----:B0-----:R-:W-:Y:S06]  /*00e0*/  @!P0 BRA `(.L_x_0) ;  /* 0x0000000000548947 */ /* 0x001fec0003800000 */
[----:B------:R-:W0:Y:S02]  /*00f0*/  LDCU.64 UR4, c[0x0][0x380] ;  /* 0x00007000ff0477ac */ /* 0x000e240008000a00 */
[----:B0-----:R-:W-:-:S05]  /*0100*/  IADD3 R4, P0, PT, R2, UR4, RZ ;  /* 0x0000000402047c10 */ /* 0x001fca000ff1e0ff */
[----:B------:R-:W-:-:S05]  /*0110*/  IMAD.X R5, RZ, RZ, UR5, P0 ;  /* 0x00000005ff057e24 */ /* 0x000fca00080e06ff */
[----:B------:R-:W2:Y:S02]  /*0120*/  LDG.E.U8 R4, desc[UR36][R4.64] ;  /* 0x0000002404047981 */ /* 0x000ea4000c1e1100 */
[----:B--2---:R-:W-:-:S13]  /*0130*/  ISETP.NE.AND P0, PT, R4, RZ, PT ;  /* 0x000000ff0400720c */ /* 0x004fda0003f05270 */
[----:B------:R-:W-:Y:S05]  /*0140*/  @!P0 BRA `(.L_x_1) ;  /* 0x0000000000348947 */ /* 0x000fea0003800000 */
[----:B------:R-:W-:Y:S01]  /*0150*/  MOV R0, 0x0 ;  /* 0x0000000000007802 */ /* 0x000fe20000000f00 */
[----:B------:R0:W-:Y:S01]  /*0160*/  STL [R1], R2 ;  /* 0x0000000201007387 */ /* 0x0001e20000100800 */
[----:B------:R-:W1:Y:S02]  /*0170*/  LDCU.64 UR4, c[0x4][0x8] ;  /* 0x01000100ff0477ac */ /* 0x000e640008000a00 */
[----:B------:R0:W2:Y:S01]  /*0180*/  LDC.64 R8, c[0x4][R0] ;  /* 0x0100000000087b82 */ /* 0x0000a20000000a00 */
[----:B-1----:R-:W-:Y:S02]  /*0190*/  IMAD.U32 R4, RZ, RZ, UR4 ;  /* 0x00000004ff047e24 */ /* 0x002fe4000f8e00ff */
[----:B0-----:R-:W-:-:S07]  /*01a0*/  IMAD.U32 R5, RZ, RZ, UR5 ;  /* 0x00000005ff057e24 */ /* 0x001fce000f8e00ff */
[----:B------:R-:W-:-:S07]  /*01b0*/  LEPC R20, `(.L_x_2) ;  /* 0x000000001014794e */ /* 0x000fce0000000000 */
[----:B--2---:R-:W-:Y:S05]  /*01c0*/  CALL.ABS.NOINC R8 ;  /* 0x0000000008007343 */ /* 0x004fea0003c00000 */
.L_x_2:
[----:B------:R-:W0:Y:S01]  /*01d0*/  LDS R0, [R16+-0x4] ;  /* 0xfffffc0010007984 */ /* 0x000e220000000800 */
[----:B------:R-:W-:-:S05]  /*01e0*/  I2FP.F32.U32 R3, R2 ;  /* 0x0000000200037245 */ /* 0x000fca0000201000 */
[----:B0-----:R-:W-:-:S05]  /*01f0*/  FADD R3, R0, R3 ;  /* 0x0000000300037221 */ /* 0x001fca0000000000 */
[----:B------:R0:W-:Y:S01]  /*0200*/  STS [R16], R3 ;  /* 0x0000000310007388 */ /* 0x0001e20000000800 */
[----:B------:R-:W-:Y:S05]  /*0210*/  BRA `(.L_x_0) ;  /* 0x0000000000087947 */ /* 0x000fea0003800000 */
.L_x_1:
[----:B------:R-:W0:Y:S04]  /*0220*/  LDS R3, [R16+-0x4] ;  /* 0xfffffc0010037984 */ /* 0x000e280000000800 */
[----:B0-----:R1:W-:Y:S02]  /*0230*/  STS [R16], R3 ;  /* 0x0000000310007388 */ /* 0x0013e40000000800 */
.L_x_0:
[----:B------:R-:W-:Y:S05]  /*0240*/  WARPSYNC.ALL ;  /* 0x0000000000007948 */ /* 0x000fea0003800000 */
[----:B------:R-:W2:Y:S02]  /*0250*/  LDCU UR4, c[0x0][0x390] ;  /* 0x00007200ff0477ac */ /* 0x000ea40008000800 */
[----:B--2---:R-:W-:Y:S01]  /*0260*/  UIADD3 UR4, UPT, UPT, UR4, -0x1, URZ ;  /* 0xffffffff04047890 */ /* 0x004fe2000fffe0ff */
[----:B------:R-:W-:Y:S05]  /*0270*/  BAR.SYNC.DEFER_BLOCKING 0x0 ;  /* 0x0000000000007b1d */ /* 0x000fea0000010000 */
[----:B------:R-:W-:-:S13]  /*0280*/  ISETP.NE.AND P0, PT, R2, UR4, PT ;  /* 0x0000000402007c0c */ /* 0x000fda000bf05270 */
[----:B------:R-:W-:Y:S05]  /*0290*/  @P0 EXIT ;  /* 0x000000000000094d */ /* 0x000fea0003800000 */
[----:B------:R-:W2:Y:S01]  /*02a0*/  LDS R5, [R16] ;  /* 0x0000000010057984 */ /* 0x000ea20000000800 */
[----:B01----:R-:W2:Y:S03]  /*02b0*/  LDC.64 R2, c[0x0][0x388] ;  /* 0x0000e200ff027b82 */ /* 0x003ea60000000a00 */
[----:B--2---:R-:W-:Y:S01]  /*02c0*/  STG.E desc[UR36][R2.64], R5 ;  /* 0x0000000502007986 */ /* 0x004fe2000c101924 */
[----:B------:R-:W-:Y:S05]  /*02d0*/  EXIT ;  /* 0x000000000000794d */ /* 0x000fea0003800000 */
.L_x_3:
[----:B------:R-:W-:-:S00]  /*02e0*/  BRA `(.L_x_3) ;  /* 0xfffffffc00fc7947 */ /* 0x000fc0000383ffff */
[----:B------:R-:W-:-:S00]  /*02f0*/  NOP ;  /* 0x0000000000007918 */ /* 0x000fc00000000000 */
        /* <DEDUP_REMOVED lines=8> */
.L_x_9:


//--------------------- .text._Z5primePbi         --------------------------
	.section	.text._Z5primePbi,"ax",@progbits
	.align	128
        .global         _Z5primePbi
        .type           _Z5primePbi,@function
        .size           _Z5primePbi,(.L_x_10 - _Z5primePbi)
        .other          _Z5primePbi,@"STO_CUDA_ENTRY STV_DEFAULT"
_Z5primePbi:
.text._Z5primePbi:
[----:B------:R-:W-:Y:S01]  /*0000*/  LDC R1, c[0x0][0x37c] ;  /* 0x0000df00ff017b82 */ /* 0x000fe20000000800 */
[----:B------:R-:W0:Y:S01]  /*0010*/  S2R R3, SR_TID.X ;  /* 0x0000000000037919 */ /* 0x000e220000002100 */
[----:B------:R-:W1:Y:S01]  /*0020*/  LDCU.64 UR4, c[0x0][0x358] ;  /* 0x00006b00ff0477ac */ /* 0x000e620008000a00 */
[----:B0-----:R-:W-:-:S13]  /*0030*/  ISETP.GT.U32.AND P0, PT, R3, 0x1, PT ;  /* 0x000000010300780c */ /* 0x001fda0003f04070 */
[----:B------:R-:W0:Y:S02]  /*0040*/  @!P0 LDC.64 R4, c[0x0][0x380] ;  /* 0x0000e000ff048b82 */ /* 0x000e240000000a00 */
[----:B0-----:R-:W-:-:S05]  /*0050*/  @!P0 IADD3 R4, P1, PT, R3, R4, RZ ;  /* 0x0000000403048210 */ /* 0x001fca0007f3e0ff */
[----:B------:R-:W-:-:S05]  /*0060*/  @!P0 IMAD.X R5, RZ, RZ, R5, P1 ;  /* 0x000000ffff058224 */ /* 0x000fca00008e0605 */
[----:B-1----:R0:W-:Y:S01]  /*0070*/  @!P0 STG.E.U8 desc[UR4][R4.64], RZ ;  /* 0x000000ff04008986 */ /* 0x0021e2000c101104 */
[----:B------:R-:W-:Y:S05]  /*0080*/  @!P0 EXIT ;  /* 0x000000000000894d */ /* 0x000fea0003800000 */
[----:B------:R-:W-:-:S13]  /*0090*/  ISETP.NE.AND P0, PT, R3, 0x2, PT ;  /* 0x000000020300780c */ /* 0x000fda0003f05270 */
[----:B------:R-:W-:Y:S05]  /*00a0*/  @!P0 BRA `(.L_x_4) ;  /* 0x0000000000c48947 */ /* 0x000fea0003800000 */
[----:B------:R-:W1:Y:S02]  /*00b0*/  LDC R0, c[0x0][0x388] ;  /* 0x0000e200ff007b82 */ /* 0x000e640000000800 */
[----:B-1----:R-:W-:-:S13]  /*00c0*/  ISETP.GE.AND P0, PT, R0, 0x3, PT ;  /* 0x000000030000780c */ /* 0x002fda0003f06270 */
[----:B------:R-:W-:Y:S05]  /*00d0*/  @!P0 EXIT ;  /* 0x000000000000894d */ /* 0x000fea0003800000 */
[----:B------:R-:W1:Y:S01]  /*00e0*/  I2F.U32.RP R0, 0x2 ;  /* 0x0000000200007906 */ /* 0x000e620000209000 */
[----:B------:R-:W-:Y:S07]  /*00f0*/  BSSY.RECONVERGENT B0, `(.L_x_5) ;  /* 0x0000027000007945 */ /* 0x000fee0003800200 */
[----:B-1----:R-:W0:Y:S02]  /*0100*/  MUFU.RCP R0, R0 ;  /* 0x0000000000007308 */ /* 0x002e240000001000 */
[----:B0-----:R-:W-:-:S06]  /*0110*/  VIADD R4, R0, 0xffffffe ;  /* 0x0ffffffe00047836 */ /* 0x001fcc0000000000 */
[----:B------:R0:W1:Y:S02]  /*0120*/  F2I.FTZ.U32.TRUNC.NTZ R5, R4 ;  /* 0x0000000400057305 */ /* 0x000064000021f000 */
[----:B0-----:R-:W-:Y:S01]  /*0130*/  IMAD.MOV.U32 R4, RZ, RZ, RZ ;  /* 0x000000ffff047224 */ /* 0x001fe200078e00ff */
[----:B-1----:R-:W-:-:S05]  /*0140*/  LEA R7, -R5, RZ, 0x1 ;  /* 0x000000ff05077211 */ /* 0x002fca00078e09ff */
[----:B------:R-:W-:-:S06]  /*0150*/  IMAD.HI.U32 R2, R5, R7, R4 ;  /* 0x0000000705027227 */ /* 0x000fcc00078e0004 */
[----:B------:R-:W-:-:S04]  /*0160*/  IMAD.HI.U32 R2, R2, R3, RZ ;  /* 0x0000000302027227 */ /* 0x000fc800078e00ff */
[----:B------:R-:W-:-:S05]  /*0170*/  IMAD R2, R2, -0x2, R3 ;  /* 0xfffffffe02027824 */ /* 0x000fca00078e0203 */
[----:B------:R-:W-:-:S13]  /*0180*/  ISETP.GE.U32.AND P0, PT, R2, 0x2, PT ;  /* 0x000000020200780c */ /* 0x000fda0003f06070 */
[----:B------:R-:W-:-:S05]  /*0190*/  @P0 VIADD R2, R2, 0xfffffffe ;  /* 0xfffffffe02020836 */ /* 0x000fca0000000000 */
[----:B------:R-:W-:-:S13]  /*01a0*/  ISETP.GE.U32.AND P0, PT, R2, 0x2, PT ;  /* 0x000000020200780c */ /* 0x000fda0003f06070 */
[----:B------:R-:W-:-:S04]  /*01b0*/  @P0 IADD3 R2, PT, PT, R2, -0x2, RZ ;  /* 0xfffffffe02020810 */ /* 0x000fc80007ffe0ff */
[----:B------:R-:W-:-:S13]  /*01c0*/  ISETP.NE.AND P0, PT, R2, RZ, PT ;  /* 0x000000ff0200720c */ /* 0x000fda0003f05270 */
[----:B------:R-:W-:Y:S05]  /*01d0*/  @!P0 BRA `(.L_x_6) ;  /* 0x0000000000608947 */ /* 0x000fea0003800000 */
[----:B------:R-:W0:Y:S01]  /*01e0*/  LDC R9, c[0x0][0x388] ;  /* 0x0000e200ff097b82 */ /* 0x000e220000000800 */
[----:B------:R-:W-:-:S07]  /*01f0*/  IMAD.MOV.U32 R0, RZ, RZ, 0x2 ;  /* 0x00000002ff007424 */ /* 0x000fce00078e00ff */
.L_x_7:
[----:B------:R-:W-:-:S05]  /*0200*/  VIADD R0, R0, 0x1 ;  /* 0x0000000100007836 */ /* 0x000fca0000000000 */
[----:B0-----:R-:W-:-:S13]  /*0210*/  ISETP.NE.AND P0, PT, R0, R9, PT ;  /* 0x000000090000720c */ /* 0x001fda0003f05270 */
[----:B------:R-:W-:Y:S05]  /*0220*/  @!P0 EXIT ;  /* 0x000000000000894d */ /* 0x000fea0003800000 */
[----:B------:R-:W0:Y:S01]  /*0230*/  I2F.U32.RP R2, R0 ;  /* 0x0000000000027306 */ /* 0x000e220000209000 */
[----:B------:R-:W-:Y:S01]  /*0240*/  IMAD.MOV R7, RZ, RZ, -R0 ;  /* 0x000000ffff077224 */ /* 0x000fe200078e0a00 */
[----:B------:R-:W-:-:S06]  /*0250*/  ISETP.NE.U32.AND P1, PT, R0, RZ, PT ;  /* 0x000000ff0000720c */ /* 0x000fcc0003f25070 */
[----:B0-----:R-:W0:Y:S02]  /*0260*/  MUFU.RCP R2, R2 ;  /* 0x0000000200027308 */ /* 0x001e240000001000 */
[----:B0-----:R-:W-:-:S06]  /*0270*/  IADD3 R4, PT, PT, R2, 0xffffffe, RZ ;  /* 0x0ffffffe02047810 */ /* 0x001fcc0007ffe0ff */
[----:B------:R0:W1:Y:S02]  /*0280*/  F2I.FTZ.U32.TRUNC.NTZ R5, R4 ;  /* 0x0000000400057305 */ /* 0x000064000021f000 */
[----:B0-----:R-:W-:Y:S02]  /*0290*/  IMAD.MOV.U32 R4, RZ, RZ, RZ ;  /* 0x000000ffff047224 */ /* 0x001fe400078e00ff */
[----:B-1----:R-:W-:-:S04]  /*02a0*/  IMAD R7, R7, R5, RZ ;  /* 0x0000000507077224 */ /* 0x002fc800078e02ff */
[----:B------:R-:W-:-:S06]  /*02b0*/  IMAD.HI.U32 R6, R5, R7, R4 ;  /* 0x0000000705067227 */ /* 0x000fcc00078e0004 */
[----:B------:R-:W-:-:S05]  /*02c0*/  IMAD.HI.U32 R6, R6, R3, RZ ;  /* 0x0000000306067227 */ /* 0x000fca00078e00ff */
[----:B------:R-:W-:-:S05]  /*02d0*/  IADD3 R6, PT, PT, -R6, RZ, RZ ;  /* 0x000000ff06067210 */ /* 0x000fca0007ffe1ff */
[----:B------:R-:W-:-:S05]  /*02e0*/  IMAD R5, R0, R6, R3 ;  /* 0x0000000600057224 */ /* 0x000fca00078e0203 */
[----:B------:R-:W-:-:S13]  /*02f0*/  ISETP.GE.U32.AND P0, PT, R5, R0, PT ;  /* 0x000000000500720c */ /* 0x000fda0003f06070 */
[----:B------:R-:W-:-:S05]  /*0300*/  @P0 IMAD.IADD R5, R5, 0x1, -R0 ;  /* 0x0000000105050824 */ /* 0x000fca00078e0a00 */
[----:B------:R-:W-:-:S13]  /*0310*/  ISETP.GE.U32.AND P0, PT, R5, R0, PT ;  /* 0x000000000500720c */ /* 0x000fda0003f06070 */
[----:B------:R-:W-:Y:S02]  /*0320*/  @P0 IADD3 R5, PT, PT, -R0, R5, RZ ;  /* 0x0000000500050210 */ /* 0x000fe40007ffe1ff */
[----:B------:R-:W-:-:S04]  /*0330*/  @!P1 LOP3.LUT R5, RZ, R0, RZ, 0x33, !PT ;  /* 0x00000000ff059212 */ /* 0x000fc800078e33ff */
[----:B------:R-:W-:-:S13]  /*0340*/  ISETP.NE.AND P0, PT, R5, RZ, PT ;  /* 0x000000ff0500720c */ /* 0x000fda0003f05270 */
[----:B------:R-:W-:Y:S05]  /*0350*/  @P0 BRA `(.L_x_7) ;  /* 0xfffffffc00a80947 */ /* 0x000fea000383ffff */
.L_x_6:
[----:B------:R-:W-:Y:S05]  /*0360*/  BSYNC.RECONVERGENT B0 ;  /* 0x0000000000007941 */ /* 0x000fea0003800200 */
.L_x_5:
[----:B------:R-:W0:Y:S02]  /*0370*/  LDCU.64 UR6, c[0x0][0x380] ;  /* 0x00007000ff0677ac */ /* 0x000e240008000a00 */
[----:B0-----:R-:W-:-:S05]  /*0380*/  IADD3 R2, P0, PT, R3, UR6, RZ ;  /* 0x0000000603027c10 */ /* 0x001fca000ff1e0ff */
[----:B------:R-:W-:-:S05]  /*0390*/  IMAD.X R3, RZ, RZ, UR7, P0 ;  /* 0x00000007ff037e24 */ /* 0x000fca00080e06ff */
[----:B------:R-:W-:Y:S01]  /*03a0*/  STG.E.U8 desc[UR4][R2.64], RZ ;  /* 0x000000ff02007986 */ /* 0x000fe2000c101104 */
[----:B------:R-:W-:Y:S05]  /*03b0*/  EXIT ;  /* 0x000000000000794d */ /* 0x000fea0003800000 */
.L_x_4:
[----:B------:R-:W1:Y:S01]  /*03c0*/  LDC.64 R2, c[0x0][0x380] ;  /* 0x0000e000ff027b82 */ /* 0x000e620000000a00 */
[----:B------:R-:W-:-:S05]  /*03d0*/  HFMA2 R0, -RZ, RZ, 0, 5.9604644775390625e-08 ;  /* 0x00000001ff007431 */ /* 0x000fca00000001ff */
[----:B-1----:R-:W-:Y:S01]  /*03e0*/  STG.E.U8 desc[UR4][R2.64+0x2], R0 ;  /* 0x0000020002007986 */ /* 0x002fe2000c101104 */
[----:B------:R-:W-:Y:S05]  /*03f0*/  EXIT ;  /* 0x000000000000794d */ /* 0x000fea0003800000 */
.L_x_8:
        /* <DEDUP_REMOVED lines=16> */
.L_x_10:


//--------------------- .nv.global.init           --------------------------
	.section	.nv.global.init,"aw",@progbits
.nv.global.init:
	.type		$str,@object
	.size		$str,(.L_0 - $str)
$str:
        /*0000*/ 	.byte	0x25, 0x64, 0x20, 0x69, 0x73, 0x20, 0x70, 0x72, 0x69, 0x6d, 0x65, 0x0a, 0x00
.L_0:


//--------------------- .nv.shared._Z10sum_primesPbPfi --------------------------
	.section	.nv.shared._Z10sum_primesPbPfi,"aw",@nobits
	.sectionflags	@""
	.align	16
	.zero		1024


//--------------------- .nv.shared.reserved.0     --------------------------
	.section	.nv.shared.reserved.0,"aw",@nobits
	.weak		__nv_reservedSMEM_offset_0_alias
	.size		__nv_reservedSMEM_offset_0_alias, 0, 64
	.other		__nv_reservedSMEM_offset_0_alias,@"STO_CUDA_RESERVED_SHARED STV_DEFAULT"
__nv_reservedSMEM_offset_0_alias:
	.zero		0
	.zero		64


//--------------------- .nv.shared._Z5primePbi    --------------------------
	.section	.nv.shared._Z5primePbi,"aw",@nobits
	.sectionflags	@""
	.align	16
	.zero		1024


//--------------------- .nv.constant0._Z10sum_primesPbPfi --------------------------
	.section	.nv.constant0._Z10sum_primesPbPfi,"a",@progbits
	.sectionflags	@""
	.align	4
.nv.constant0._Z10sum_primesPbPfi:
	.zero		916


//--------------------- .nv.constant0._Z5primePbi --------------------------
	.section	.nv.constant0._Z5primePbi,"a",@progbits
	.sectionflags	@""
	.align	4
.nv.constant0._Z5primePbi:
	.zero		908


//--------------------- SYMBOLS --------------------------

	.type		.nv.reservedSmem.offset0,@object
	.size		.nv.reservedSmem.offset0,0x4
	.type		.nv.reservedSmem.cap,@object
	.size		.nv.reservedSmem.cap,0x4
	.type		vprintf,@function
